	.headerflags	@"EF_CUDA_TEXMODE_UNIFIED EF_CUDA_64BIT_ADDRESS EF_CUDA_ACCELERATORS EF_CUDA_SM90 EF_CUDA_VIRTUAL_SM(EF_CUDA_SM90)"
	.elftype	@"ET_EXEC"


//--------------------- .nv.info                  --------------------------
	.section	.nv.info,"",@"SHT_CUDA_INFO"
	.align	4


	//----- nvinfo : EIATTR_REGCOUNT
	.align		4
        /*0000*/ 	.byte	0x04, 0x2f
        /*0002*/ 	.short	(.L_1 - .L_0)
	.align		4
.L_0:
        /*0004*/ 	.word	index@(triton_poi_fused_div_max_sub_0)
        /*0008*/ 	.word	0x0000000f


	//----- nvinfo : EIATTR_MIN_STACK_SIZE
	.align		4
.L_1:
        /*000c*/ 	.byte	0x04, 0x12
        /*000e*/ 	.short	(.L_3 - .L_2)
	.align		4
.L_2:
        /*0010*/ 	.word	index@(triton_poi_fused_div_max_sub_0)
        /*0014*/ 	.word	0x00000000


	//----- nvinfo : EIATTR_FRAME_SIZE
	.align		4
.L_3:
        /*0018*/ 	.byte	0x04, 0x11
        /*001a*/ 	.short	(.L_5 - .L_4)
	.align		4
.L_4:
        /*001c*/ 	.word	index@(triton_poi_fused_div_max_sub_0)
        /*0020*/ 	.word	0x00000000


	//----- nvinfo : EIATTR_MIN_STACK_SIZE
	.align		4
.L_5:
        /*0024*/ 	.byte	0x04, 0x12
        /*0026*/ 	.short	(.L_7 - .L_6)
	.align		4
.L_6:
        /*0028*/ 	.word	index@(triton_poi_fused_div_max_sub_0)
        /*002c*/ 	.word	0x00000000
.L_7:


//--------------------- .nv.info.triton_poi_fused_div_max_sub_0 --------------------------
	.section	.nv.info.triton_poi_fused_div_max_sub_0,"",@"SHT_CUDA_INFO"
	.sectionflags	@""
	.align	4


	//----- nvinfo : EIATTR_CUDA_API_VERSION
	.align		4
        /*0000*/ 	.byte	0x04, 0x37
        /*0002*/ 	.short	(.L_9 - .L_8)
.L_8:
        /*0004*/ 	.word	0x0000007c


	//----- nvinfo : EIATTR_KPARAM_INFO
	.align		4
.L_9:
        /*0008*/ 	.byte	0x04, 0x17
        /*000a*/ 	.short	(.L_11 - .L_10)
.L_10:
        /*000c*/ 	.word	0x00000000
        /*0010*/ 	.short	0x0002
        /*0012*/ 	.short	0x0010
        /*0014*/ 	.byte	0x00, 0xf0, 0x11, 0x00


	//----- nvinfo : EIATTR_KPARAM_INFO
	.align		4
.L_11:
        /*0018*/ 	.byte	0x04, 0x17
        /*001a*/ 	.short	(.L_13 - .L_12)
.L_12:
        /*001c*/ 	.word	0x00000000
        /*0020*/ 	.short	0x0001
        /*0022*/ 	.short	0x0008
        /*0024*/ 	.byte	0x00, 0xf4, 0x21, 0x00


	//----- nvinfo : EIATTR_KPARAM_INFO
	.align		4
.L_13:
        /*0028*/ 	.byte	0x04, 0x17
        /*002a*/ 	.short	(.L_15 - .L_14)
.L_14:
        /*002c*/ 	.word	0x00000000
        /*0030*/ 	.short	0x0000
        /*0032*/ 	.short	0x0000
        /*0034*/ 	.byte	0x00, 0xf4, 0x21, 0x00


	//----- nvinfo : EIATTR_SPARSE_MMA_MASK
	.align		4
.L_15:
        /*0038*/ 	.byte	0x03, 0x50
        /*003a*/ 	.short	0x0000


	//----- nvinfo : EIATTR_MAXREG_COUNT
	.align		4
        /*003c*/ 	.byte	0x03, 0x1b
        /*003e*/ 	.short	0x00ff


	//----- nvinfo : EIATTR_EXIT_INSTR_OFFSETS
	.align		4
        /*0040*/ 	.byte	0x04, 0x1c
        /*0042*/ 	.short	(.L_17 - .L_16)


	//   ....[0]....
.L_16:
        /*0044*/ 	.word	0x00000250


	//   ....[1]....
        /*0048*/ 	.word	0x00000270


	//----- nvinfo : EIATTR_REQNTID
	.align		4
.L_17:
        /*004c*/ 	.byte	0x04, 0x10
        /*004e*/ 	.short	(.L_19 - .L_18)
.L_18:
        /*0050*/ 	.word	0x00000020
        /*0054*/ 	.word	0x00000001
        /*0058*/ 	.word	0x00000001


	//----- nvinfo : EIATTR_CBANK_PARAM_SIZE
	.align		4
.L_19:
        /*005c*/ 	.byte	0x03, 0x19
        /*005e*/ 	.short	0x0014


	//----- nvinfo : EIATTR_PARAM_CBANK
	.align		4
        /*0060*/ 	.byte	0x04, 0x0a
        /*0062*/ 	.short	(.L_21 - .L_20)
	.align		4
.L_20:
        /*0064*/ 	.word	index@(.nv.constant0.triton_poi_fused_div_max_sub_0)
        /*0068*/ 	.short	0x0210
        /*006a*/ 	.short	0x0014


	//----- nvinfo : EIATTR_SW_WAR
	.align		4
.L_21:
        /*006c*/ 	.byte	0x04, 0x36
        /*006e*/ 	.short	(.L_23 - .L_22)
.L_22:
        /*0070*/ 	.word	0x00000008
.L_23:


//--------------------- .nv.callgraph             --------------------------
	.section	.nv.callgraph,"",@"SHT_CUDA_CALLGRAPH"
	.align	4
	.sectionentsize	8
	.align		4
        /*0000*/ 	.word	0x00000000
	.align		4
        /*0004*/ 	.word	0xffffffff
	.align		4
        /*0008*/ 	.word	0x00000000
	.align		4
        /*000c*/ 	.word	0xfffffffe
	.align		4
        /*0010*/ 	.word	0x00000000
	.align		4
        /*0014*/ 	.word	0xfffffffd
	.align		4
        /*0018*/ 	.word	0x00000000
	.align		4
        /*001c*/ 	.word	0xfffffffc


//--------------------- .text.triton_poi_fused_div_max_sub_0 --------------------------
	.section	.text.triton_poi_fused_div_max_sub_0,"ax",@progbits
	.align	128
        .global         triton_poi_fused_div_max_sub_0
        .type           triton_poi_fused_div_max_sub_0,@function
        .size           triton_poi_fused_div_max_sub_0,(.L_x_1 - triton_poi_fused_div_max_sub_0)
        .other          triton_poi_fused_div_max_sub_0,@"STO_CUDA_ENTRY STV_DEFAULT"
triton_poi_fused_div_max_sub_0:
.text.triton_poi_fused_div_max_sub_0:
[----:B------:R-:W0:Y:S02]  /*0000*/  LDC R1, c[0x0][0x28] ;  /* 0x00000a00ff017b82 */ /* 0x000e240000000800 */
[----:B------:R-:W1:Y:S01]  /*0010*/  S2R R12, SR_TID.X ;  /* 0x00000000000c7919 */ /* 0x000e620000002100 */
[----:B------:R-:W2:Y:S01]  /*0020*/  LDC.64 R2, c[0x0][0x210] ;  /* 0x00008400ff027b82 */ /* 0x000ea20000000a00 */
[----:B------:R-:W-:Y:S01]  /*0030*/  CS2R R10, SRZ ;  /* 0x00000000000a7805 */ /* 0x000fe2000001ff00 */
[----:B------:R-:W-:Y:S01]  /*0040*/  ULDC.64 UR4, c[0x0][0x208] ;  /* 0x0000820000047ab9 */ /* 0x000fe20000000a00 */
[----:B------:R-:W3:Y:S01]  /*0050*/  S2R R9, SR_CTAID.X ;  /* 0x0000000000097919 */ /* 0x000ee20000002500 */
[----:B------:R-:W-:Y:S01]  /*0060*/  IMAD.MOV.U32 R6, RZ, RZ, RZ ;  /* 0x000000ffff067224 */ /* 0x000fe200078e00ff */
[----:B-1----:R-:W-:Y:S02]  /*0070*/  LOP3.LUT R0, R12, 0xf, RZ, 0xc0, !PT ;  /* 0x0000000f0c007812 */ /* 0x002fe400078ec0ff */
[----:B---3--:R-:W-:-:S03]  /*0080*/  SHF.R.S32.HI R4, RZ, 0x1b, R9 ;  /* 0x0000001bff047819 */ /* 0x008fc60000011409 */
[----:B------:R-:W-:Y:S01]  /*0090*/  IMAD R9, R9, 0x10, R0 ;  /* 0x0000001009097824 */ /* 0x000fe200078e0200 */
[----:B------:R-:W-:-:S04]  /*00a0*/  SGXT R0, R4, 0x1 ;  /* 0x000000010400781a */ /* 0x000fc80000000200 */
[----:B------:R-:W-:Y:S02]  /*00b0*/  ISETP.GE.AND P0, PT, R9, 0x10, PT ;  /* 0x000000100900780c */ /* 0x000fe40003f06270 */
[----:B------:R-:W-:-:S04]  /*00c0*/  LEA.HI R0, R0, R9, RZ, 0x2 ;  /* 0x0000000900007211 */ /* 0x000fc800078f10ff */
[----:B------:R-:W-:-:S05]  /*00d0*/  LOP3.LUT R5, R0, 0xfffffffc, RZ, 0xc0, !PT ;  /* 0xfffffffc00057812 */ /* 0x000fca00078ec0ff */
[----:B--2---:R-:W-:-:S05]  /*00e0*/  IMAD.WIDE R4, R5, 0x4, R2 ;  /* 0x0000000405047825 */ /* 0x004fca00078e0202 */
[----:B------:R-:W2:Y:S01]  /*00f0*/  @!P0 LDG.E.EL R11, desc[UR4][R4.64] ;  /* 0x00000004040b8981 */ /* 0x000ea2000c2e1900 */
[----:B------:R-:W-:-:S03]  /*0100*/  IMAD.MOV.U32 R8, RZ, RZ, RZ ;  /* 0x000000ffff087224 */ /* 0x000fc600078e00ff */
[----:B------:R-:W3:Y:S04]  /*0110*/  @!P0 LDG.E.EL R6, desc[UR4][R4.64+0x4] ;  /* 0x0000040404068981 */ /* 0x000ee8000c2e1900 */
[----:B------:R-:W4:Y:S04]  /*0120*/  @!P0 LDG.E.EL R8, desc[UR4][R4.64+0x8] ;  /* 0x0000080404088981 */ /* 0x000f28000c2e1900 */
[----:B------:R-:W5:Y:S01]  /*0130*/  @!P0 LDG.E.EL R10, desc[UR4][R4.64+0xc] ;  /* 0x00000c04040a8981 */ /* 0x000f62000c2e1900 */
[----:B------:R-:W-:Y:S02]  /*0140*/  IMAD.MOV.U32 R0, RZ, RZ, RZ ;  /* 0x000000ffff007224 */ /* 0x000fe400078e00ff */
[----:B------:R-:W-:-:S05]  /*0150*/  IMAD.WIDE R2, R9, 0x4, R2 ;  /* 0x0000000409027825 */ /* 0x000fca00078e0202 */
[----:B------:R1:W5:Y:S01]  /*0160*/  @!P0 LDG.E R0, desc[UR4][R2.64] ;  /* 0x0000000402008981 */ /* 0x000362000c1e1900 */
[C---:B--2---:R-:W-:Y:S02]  /*0170*/  FSETP.NAN.AND P1, PT, R11.reuse, R11, PT ;  /* 0x0000000b0b00720b */ /* 0x044fe40003f28000 */
[----:B---3--:R-:W-:-:S11]  /*0180*/  FSETP.GT.AND P0, PT, R11, R6, PT ;  /* 0x000000060b00720b */ /* 0x008fd60003f04000 */
[----:B------:R-:W-:Y:S02]  /*0190*/  @!P1 FSEL R11, R11, R6, P0 ;  /* 0x000000060b0b9208 */ /* 0x000fe40000000000 */
[----:B------:R-:W1:Y:S02]  /*01a0*/  LDC.64 R6, c[0x0][0x218] ;  /* 0x00008600ff067b82 */ /* 0x000e640000000a00 */
[C---:B----4-:R-:W-:Y:S02]  /*01b0*/  FSETP.GT.AND P0, PT, R11.reuse, R8, PT ;  /* 0x000000080b00720b */ /* 0x050fe40003f04000 */
[----:B------:R-:W-:-:S11]  /*01c0*/  FSETP.NAN.AND P1, PT, R11, R11, PT ;  /* 0x0000000b0b00720b */ /* 0x000fd60003f28000 */
[----:B------:R-:W-:Y:S02]  /*01d0*/  @!P0 FSEL R11, R11, R8, P1 ;  /* 0x000000080b0b8208 */ /* 0x000fe40000800000 */
[----:B------:R-:W-:Y:S02]  /*01e0*/  LOP3.LUT P0, RZ, R12, 0x10, RZ, 0xc0, !PT ;  /* 0x000000100cff7812 */ /* 0x000fe4000780c0ff */
[----:B-----5:R-:W-:Y:S02]  /*01f0*/  FSETP.GT.AND P1, PT, R11, R10, PT ;  /* 0x0000000a0b00720b */ /* 0x020fe40003f24000 */
[----:B------:R-:W-:Y:S02]  /*0200*/  ISETP.LT.AND P0, PT, R9, 0x10, !P0 ;  /* 0x000000100900780c */ /* 0x000fe40004701270 */
[----:B------:R-:W-:Y:S01]  /*0210*/  FSETP.NAN.AND P2, PT, R11, R11, PT ;  /* 0x0000000b0b00720b */ /* 0x000fe20003f48000 */
[----:B-1----:R-:W-:-:S08]  /*0220*/  IMAD.WIDE R2, R9, 0x4, R6 ;  /* 0x0000000409027825 */ /* 0x002fd000078e0206 */
[----:B------:R-:W-:-:S05]  /*0230*/  @!P1 FSEL R11, R11, R10, P2 ;  /* 0x0000000a0b0b9208 */ /* 0x000fca0001000000 */
[----:B------:R-:W-:Y:S01]  /*0240*/  FADD R11, -R11, R0 ;  /* 0x000000000b0b7221 */ /* 0x000fe20000000100 */
[----:B------:R-:W-:Y:S06]  /*0250*/  @!P0 EXIT ;  /* 0x000000000000894d */ /* 0x000fec0003800000 */
[----:B------:R-:W-:Y:S01]  /*0260*/  STG.E desc[UR4][R2.64], R11 ;  /* 0x0000000b02007986 */ /* 0x000fe2000c101904 */
[----:B------:R-:W-:Y:S05]  /*0270*/  EXIT ;  /* 0x000000000000794d */ /* 0x000fea0003800000 */
.L_x_0:
[----:B------:R-:W-:-:S00]  /*0280*/  BRA `(.L_x_0) ;  /* 0xfffffffc00fc7947 */ /* 0x000fc0000383ffff */
[----:B------:R-:W-:-:S00]  /*0290*/  NOP ;  /* 0x0000000000007918 */ /* 0x000fc00000000000 */
        /* <DEDUP_REMOVED lines=14> */
.L_x_1:


//--------------------- .nv.constant0.triton_poi_fused_div_max_sub_0 --------------------------
	.section	.nv.constant0.triton_poi_fused_div_max_sub_0,"a",@progbits
	.sectionflags	@""
	.align	4
.nv.constant0.triton_poi_fused_div_max_sub_0:
	.zero		548
